//
// Generated by NVIDIA NVVM Compiler
//
// Compiler Build ID: CL-36424714
// Cuda compilation tools, release 13.0, V13.0.88
// Based on NVVM 20.0.0
//

.version 9.0
.target sm_100
.address_size 64

	// .globl	update_addr_error_state
.extern .func __assertfail
(
	.param .b64 __assertfail_param_0,
	.param .b64 __assertfail_param_1,
	.param .b32 __assertfail_param_2,
	.param .b64 __assertfail_param_3,
	.param .b64 __assertfail_param_4
)
;
.global .align 1 .b8 __unnamed_1[78] = {118, 111, 105, 100, 32, 117, 112, 100, 97, 116, 101, 95, 97, 100, 100, 114, 95, 101, 114, 114, 111, 114, 95, 115, 116, 97, 116, 101, 40, 105, 110, 116, 32, 42, 44, 32, 99, 111, 110, 115, 116, 32, 105, 110, 116, 32, 42, 44, 32, 102, 108, 111, 97, 116, 32, 42, 44, 32, 99, 111, 110, 115, 116, 32, 102, 108, 111, 97, 116, 32, 42, 44, 32, 105, 110, 116, 41};
.global .align 1 .b8 _ZN34_INTERNAL_e75f295d_4_k_cu_9827321f4cuda3std3__45__cpo5beginE[1];
.global .align 1 .b8 _ZN34_INTERNAL_e75f295d_4_k_cu_9827321f4cuda3std3__45__cpo3endE[1];
.global .align 1 .b8 _ZN34_INTERNAL_e75f295d_4_k_cu_9827321f4cuda3std3__45__cpo6cbeginE[1];
.global .align 1 .b8 _ZN34_INTERNAL_e75f295d_4_k_cu_9827321f4cuda3std3__45__cpo4cendE[1];
.global .align 1 .b8 _ZN34_INTERNAL_e75f295d_4_k_cu_9827321f4cuda3std3__45__cpo6rbeginE[1];
.global .align 1 .b8 _ZN34_INTERNAL_e75f295d_4_k_cu_9827321f4cuda3std3__45__cpo4rendE[1];
.global .align 1 .b8 _ZN34_INTERNAL_e75f295d_4_k_cu_9827321f4cuda3std3__45__cpo7crbeginE[1];
.global .align 1 .b8 _ZN34_INTERNAL_e75f295d_4_k_cu_9827321f4cuda3std3__45__cpo5crendE[1];
.global .align 1 .b8 _ZN34_INTERNAL_e75f295d_4_k_cu_9827321f4cuda3std3__436_GLOBAL__N__e75f295d_4_k_cu_9827321f6ignoreE[1];
.global .align 1 .b8 _ZN34_INTERNAL_e75f295d_4_k_cu_9827321f4cuda3std3__419piecewise_constructE[1];
.global .align 1 .b8 _ZN34_INTERNAL_e75f295d_4_k_cu_9827321f4cuda3std3__48in_placeE[1];
.global .align 1 .b8 _ZN34_INTERNAL_e75f295d_4_k_cu_9827321f4cuda3std3__420unreachable_sentinelE[1];
.global .align 1 .b8 _ZN34_INTERNAL_e75f295d_4_k_cu_9827321f4cuda3std6ranges3__45__cpo4swapE[1];
.global .align 1 .b8 _ZN34_INTERNAL_e75f295d_4_k_cu_9827321f4cuda3std6ranges3__45__cpo9iter_moveE[1];
.global .align 1 .b8 _ZN34_INTERNAL_e75f295d_4_k_cu_9827321f4cuda3std6ranges3__45__cpo5beginE[1];
.global .align 1 .b8 _ZN34_INTERNAL_e75f295d_4_k_cu_9827321f4cuda3std6ranges3__45__cpo3endE[1];
.global .align 1 .b8 _ZN34_INTERNAL_e75f295d_4_k_cu_9827321f4cuda3std6ranges3__45__cpo6cbeginE[1];
.global .align 1 .b8 _ZN34_INTERNAL_e75f295d_4_k_cu_9827321f4cuda3std6ranges3__45__cpo4cendE[1];
.global .align 1 .b8 _ZN34_INTERNAL_e75f295d_4_k_cu_9827321f4cuda3std6ranges3__45__cpo7advanceE[1];
.global .align 1 .b8 _ZN34_INTERNAL_e75f295d_4_k_cu_9827321f4cuda3std6ranges3__45__cpo9iter_swapE[1];
.global .align 1 .b8 _ZN34_INTERNAL_e75f295d_4_k_cu_9827321f4cuda3std6ranges3__45__cpo4nextE[1];
.global .align 1 .b8 _ZN34_INTERNAL_e75f295d_4_k_cu_9827321f4cuda3std6ranges3__45__cpo4prevE[1];
.global .align 1 .b8 _ZN34_INTERNAL_e75f295d_4_k_cu_9827321f4cuda3std6ranges3__45__cpo4dataE[1];
.global .align 1 .b8 _ZN34_INTERNAL_e75f295d_4_k_cu_9827321f4cuda3std6ranges3__45__cpo5cdataE[1];
.global .align 1 .b8 _ZN34_INTERNAL_e75f295d_4_k_cu_9827321f4cuda3std6ranges3__45__cpo4sizeE[1];
.global .align 1 .b8 _ZN34_INTERNAL_e75f295d_4_k_cu_9827321f4cuda3std6ranges3__45__cpo5ssizeE[1];
.global .align 1 .b8 _ZN34_INTERNAL_e75f295d_4_k_cu_9827321f4cuda3std6ranges3__45__cpo8distanceE[1];
.global .align 1 .b8 _ZN34_INTERNAL_e75f295d_4_k_cu_9827321f6thrust24THRUST_300001_SM_1000_NS6system6detail10sequential3seqE[1];
.global .align 1 .b8 $str[17] = {98, 108, 111, 99, 107, 68, 105, 109, 46, 120, 32, 60, 61, 32, 51, 50};
.global .align 1 .b8 $str$1[27] = {47, 116, 109, 112, 47, 115, 97, 115, 115, 95, 99, 117, 95, 108, 113, 121, 55, 103, 102, 117, 121, 47, 107, 46, 99, 117};

.visible .entry update_addr_error_state(
	.param .u64 .ptr .align 1 update_addr_error_state_param_0,
	.param .u64 .ptr .align 1 update_addr_error_state_param_1,
	.param .u64 .ptr .align 1 update_addr_error_state_param_2,
	.param .u64 .ptr .align 1 update_addr_error_state_param_3,
	.param .u32 update_addr_error_state_param_4
)
{
	.reg .pred 	%p<8>;
	.reg .b32 	%r<15>;
	.reg .b32 	%f<4>;
	.reg .b64 	%rd<24>;

	ld.param.u64 	%rd6, [update_addr_error_state_param_0];
	ld.param.u64 	%rd7, [update_addr_error_state_param_1];
	ld.param.u64 	%rd8, [update_addr_error_state_param_2];
	ld.param.u64 	%rd9, [update_addr_error_state_param_3];
	ld.param.u32 	%r7, [update_addr_error_state_param_4];
	mov.u32 	%r1, %tid.x;
	mov.u32 	%r2, %ntid.x;
	setp.lt.u32 	%p1, %r2, 33;
	@%p1 bra 	$L__BB0_2;
	mov.u64 	%rd10, $str;
	cvta.global.u64 	%rd11, %rd10;
	mov.u64 	%rd12, $str$1;
	cvta.global.u64 	%rd13, %rd12;
	mov.u64 	%rd14, __unnamed_1;
	cvta.global.u64 	%rd15, %rd14;
	{ // callseq 0, 0
	.param .b64 param0;
	st.param.b64 	[param0], %rd11;
	.param .b64 param1;
	st.param.b64 	[param1], %rd13;
	.param .b32 param2;
	st.param.b32 	[param2], 16;
	.param .b64 param3;
	st.param.b64 	[param3], %rd15;
	.param .b64 param4;
	st.param.b64 	[param4], 1;
	call.uni 
	__assertfail, 
	(
	param0, 
	param1, 
	param2, 
	param3, 
	param4
	);
	} // callseq 0
$L__BB0_2:
	mov.u32 	%r8, %tid.y;
	mov.u32 	%r9, %ntid.y;
	mov.u32 	%r10, %ctaid.y;
	mad.lo.s32 	%r11, %r10, %r9, %r8;
	mul.lo.s32 	%r12, %r11, %r7;
	mul.lo.s32 	%r3, %r12, 15;
	cvta.to.global.u64 	%rd16, %rd9;
	mul.wide.u32 	%rd17, %r11, 4;
	add.s64 	%rd1, %rd16, %rd17;
	ld.global.f32 	%f1, [%rd1];
	cvta.to.global.u64 	%rd18, %rd8;
	add.s64 	%rd2, %rd18, %rd17;
	ld.global.f32 	%f2, [%rd2];
	setp.geu.f32 	%p2, %f1, %f2;
	@%p2 bra 	$L__BB0_6;
	mul.lo.s32 	%r4, %r7, 15;
	setp.ge.s32 	%p3, %r1, %r4;
	@%p3 bra 	$L__BB0_6;
	cvta.to.global.u64 	%rd3, %rd7;
	cvta.to.global.u64 	%rd4, %rd6;
	cvt.s64.s32 	%rd5, %r3;
	mov.u32 	%r14, %r1;
$L__BB0_5:
	cvt.s64.s32 	%rd19, %r14;
	add.s64 	%rd20, %rd19, %rd5;
	shl.b64 	%rd21, %rd20, 2;
	add.s64 	%rd22, %rd3, %rd21;
	ld.global.u32 	%r13, [%rd22];
	add.s64 	%rd23, %rd4, %rd21;
	st.global.u32 	[%rd23], %r13;
	add.s32 	%r14, %r14, %r2;
	setp.lt.s32 	%p4, %r14, %r4;
	@%p4 bra 	$L__BB0_5;
$L__BB0_6:
	setp.geu.f32 	%p5, %f1, %f2;
	setp.ne.s32 	%p6, %r1, 0;
	or.pred  	%p7, %p6, %p5;
	@%p7 bra 	$L__BB0_8;
	ld.global.f32 	%f3, [%rd1];
	st.global.f32 	[%rd2], %f3;
$L__BB0_8:
	ret;

}


// ===== COMPILED SASS (sm_100) =====

	.target	sm_100

	.elftype	@"ET_EXEC"


//--------------------- .note.nv.tkinfo           --------------------------
	.section	.note.nv.tkinfo,"",@"SHT_NOTE"
	.sectionflags	@"SHF_NOTE_NV_TKINFO"
	.tkinfo
        /*0018*/ 	.word	0x00000002
        /*0030*/ 	.string	""
        /*0030*/ 	.string	"ptxas"
        /*0030*/ 	.string	"Cuda compilation tools, release 13.0, V13.0.88"
        /*0030*/ 	.string	"Build cuda_13.0.r13.0/compiler.36424714_0"
        /*0030*/ 	.string	"-arch sm_100 -m 64 "



//--------------------- .note.nv.cuinfo           --------------------------
	.section	.note.nv.cuinfo,"",@"SHT_NOTE"
	.sectionflags	@"SHF_NOTE_NV_CUINFO"
        /*0018*/ 	.short	0x0002
        /*001a*/ 	.short	0x0064
        /*001c*/ 	.short	0x0082
	.zero		2


//--------------------- .nv.info                  --------------------------
	.section	.nv.info,"",@"SHT_CUDA_INFO"
	.align	4


	//----- nvinfo : EIATTR_REGCOUNT
	.align		4
        /*0000*/ 	.byte	0x04, 0x2f
        /*0002*/ 	.short	(.L_32 - .L_31)
	.align		4
.L_31:
        /*0004*/ 	.word	index@(update_addr_error_state)
        /*0008*/ 	.word	0x00000018


	//----- nvinfo : EIATTR_FRAME_SIZE
	.align		4
.L_32:
        /*000c*/ 	.byte	0x04, 0x11
        /*000e*/ 	.short	(.L_34 - .L_33)
	.align		4
.L_33:
        /*0010*/ 	.word	index@(update_addr_error_state)
        /*0014*/ 	.word	0x00000000


	//----- nvinfo : EIATTR_MIN_STACK_SIZE
	.align		4
.L_34:
        /*0018*/ 	.byte	0x04, 0x12
        /*001a*/ 	.short	(.L_36 - .L_35)
	.align		4
.L_35:
        /*001c*/ 	.word	index@(update_addr_error_state)
        /*0020*/ 	.word	0x00000000
.L_36:


//--------------------- .nv.compat                --------------------------
	.section	.nv.compat,"",@"SHT_CUDA_COMPAT_INFO"
	.align	4
        /*0000*/ 	.byte	0x02, 0x09, 0x00, 0x00, 0x02, 0x02, 0x01, 0x00, 0x02, 0x05, 0x05, 0x00, 0x03, 0x07, 0x01, 0x01
        /*0010*/ 	.byte	0x02, 0x03, 0x00, 0x00, 0x02, 0x06, 0x01, 0x00, 0x04, 0x0b, 0x08, 0x00, 0x09, 0x00, 0x00, 0x00
        /*0020*/ 	.byte	0x00, 0x00, 0x00, 0x00


//--------------------- .nv.info.update_addr_error_state --------------------------
	.section	.nv.info.update_addr_error_state,"",@"SHT_CUDA_INFO"
	.sectionflags	@""
	.align	4


	//----- nvinfo : EIATTR_CUDA_API_VERSION
	.align		4
        /*0000*/ 	.byte	0x04, 0x37
        /*0002*/ 	.short	(.L_38 - .L_37)
.L_37:
        /*0004*/ 	.word	0x00000082


	//----- nvinfo : EIATTR_KPARAM_INFO
	.align		4
.L_38:
        /*0008*/ 	.byte	0x04, 0x17
        /*000a*/ 	.short	(.L_40 - .L_39)
.L_39:
        /*000c*/ 	.word	0x00000000
        /*0010*/ 	.short	0x0004
        /*0012*/ 	.short	0x0020
        /*0014*/ 	.byte	0x00, 0xf0, 0x11, 0x00


	//----- nvinfo : EIATTR_KPARAM_INFO
	.align		4
.L_40:
        /*0018*/ 	.byte	0x04, 0x17
        /*001a*/ 	.short	(.L_42 - .L_41)
.L_41:
        /*001c*/ 	.word	0x00000000
        /*0020*/ 	.short	0x0003
        /*0022*/ 	.short	0x0018
        /*0024*/ 	.byte	0x00, 0xf5, 0x21, 0x00


	//----- nvinfo : EIATTR_KPARAM_INFO
	.align		4
.L_42:
        /*0028*/ 	.byte	0x04, 0x17
        /*002a*/ 	.short	(.L_44 - .L_43)
.L_43:
        /*002c*/ 	.word	0x00000000
        /*0030*/ 	.short	0x0002
        /*0032*/ 	.short	0x0010
        /*0034*/ 	.byte	0x00, 0xf5, 0x21, 0x00


	//----- nvinfo : EIATTR_KPARAM_INFO
	.align		4
.L_44:
        /*0038*/ 	.byte	0x04, 0x17
        /*003a*/ 	.short	(.L_46 - .L_45)
.L_45:
        /*003c*/ 	.word	0x00000000
        /*0040*/ 	.short	0x0001
        /*0042*/ 	.short	0x0008
        /*0044*/ 	.byte	0x00, 0xf5, 0x21, 0x00


	//----- nvinfo : EIATTR_KPARAM_INFO
	.align		4
.L_46:
        /*0048*/ 	.byte	0x04, 0x17
        /*004a*/ 	.short	(.L_48 - .L_47)
.L_47:
        /*004c*/ 	.word	0x00000000
        /*0050*/ 	.short	0x0000
        /*0052*/ 	.short	0x0000
        /*0054*/ 	.byte	0x00, 0xf5, 0x21, 0x00


	//----- nvinfo : EIATTR_SPARSE_MMA_MASK
	.align		4
.L_48:
        /*0058*/ 	.byte	0x03, 0x50
        /*005a*/ 	.short	0x0000


	//----- nvinfo : EIATTR_MAXREG_COUNT
	.align		4
        /*005c*/ 	.byte	0x03, 0x1b
        /*005e*/ 	.short	0x00ff


	//----- nvinfo : EIATTR_EXTERNS
	.align		4
        /*0060*/ 	.byte	0x04, 0x0f
        /*0062*/ 	.short	(.L_50 - .L_49)


	//   ....[0]....
	.align		4
.L_49:
        /*0064*/ 	.word	index@(__assertfail)


	//----- nvinfo : EIATTR_MERCURY_ISA_VERSION
	.align		4
.L_50:
        /*0068*/ 	.byte	0x03, 0x5f
        /*006a*/ 	.short	0x0101


	//----- nvinfo : EIATTR_VRC_CTA_INIT_COUNT
	.align		4
        /*006c*/ 	.byte	0x02, 0x4a
	.zero		1
	.zero		1


	//----- nvinfo : EIATTR_SYSCALL_OFFSETS
	.align		4
        /*0070*/ 	.byte	0x04, 0x46
        /*0072*/ 	.short	(.L_52 - .L_51)


	//   ....[0]....
.L_51:
        /*0074*/ 	.word	0x00000150


	//----- nvinfo : EIATTR_EXIT_INSTR_OFFSETS
	.align		4
.L_52:
        /*0078*/ 	.byte	0x04, 0x1c
        /*007a*/ 	.short	(.L_54 - .L_53)


	//   ....[0]....
.L_53:
        /*007c*/ 	.word	0x000003b0


	//   ....[1]....
        /*0080*/ 	.word	0x000003e0


	//----- nvinfo : EIATTR_CRS_STACK_SIZE
	.align		4
.L_54:
        /*0084*/ 	.byte	0x04, 0x1e
        /*0086*/ 	.short	(.L_56 - .L_55)
.L_55:
        /*0088*/ 	.word	0x00000000


	//----- nvinfo : EIATTR_CBANK_PARAM_SIZE
	.align		4
.L_56:
        /*008c*/ 	.byte	0x03, 0x19
        /*008e*/ 	.short	0x0024


	//----- nvinfo : EIATTR_PARAM_CBANK
	.align		4
        /*0090*/ 	.byte	0x04, 0x0a
        /*0092*/ 	.short	(.L_58 - .L_57)
	.align		4
.L_57:
        /*0094*/ 	.word	index@(.nv.constant0.update_addr_error_state)
        /*0098*/ 	.short	0x0380
        /*009a*/ 	.short	0x0024


	//----- nvinfo : EIATTR_SW_WAR
	.align		4
.L_58:
        /*009c*/ 	.byte	0x04, 0x36
        /*009e*/ 	.short	(.L_60 - .L_59)
.L_59:
        /*00a0*/ 	.word	0x00000008
.L_60:


//--------------------- .nv.callgraph             --------------------------
	.section	.nv.callgraph,"",@"SHT_CUDA_CALLGRAPH"
	.align	4
	.sectionentsize	8
	.align		4
        /*0000*/ 	.word	0x00000000
	.align		4
        /*0004*/ 	.word	0xffffffff
	.align		4
        /*0008*/ 	.word	index@(update_addr_error_state)
	.align		4
        /*000c*/ 	.word	index@(__assertfail)
	.align		4
        /*0010*/ 	.word	0x00000000
	.align		4
        /*0014*/ 	.word	0xfffffffe
	.align		4
        /*0018*/ 	.word	0x00000000
	.align		4
        /*001c*/ 	.word	0xfffffffd
	.align		4
        /*0020*/ 	.word	0x00000000
	.align		4
        /*0024*/ 	.word	0xfffffffc


//--------------------- .nv.constant4             --------------------------
	.section	.nv.constant4,"a",@progbits
	.align	8
	.align		8
.nv.constant4:
        /*0000*/ 	.dword	__assertfail
	.align		8
        /*0008*/ 	.dword	__unnamed_1
	.align		8
        /*0010*/ 	.dword	_ZN34_INTERNAL_e75f295d_4_k_cu_9827321f4cuda3std3__45__cpo5beginE
	.align		8
        /*0018*/ 	.dword	_ZN34_INTERNAL_e75f295d_4_k_cu_9827321f4cuda3std3__45__cpo3endE
	.align		8
        /*0020*/ 	.dword	_ZN34_INTERNAL_e75f295d_4_k_cu_9827321f4cuda3std3__45__cpo6cbeginE
	.align		8
        /*0028*/ 	.dword	_ZN34_INTERNAL_e75f295d_4_k_cu_9827321f4cuda3std3__45__cpo4cendE
	.align		8
        /*0030*/ 	.dword	_ZN34_INTERNAL_e75f295d_4_k_cu_9827321f4cuda3std3__45__cpo6rbeginE
	.align		8
        /*0038*/ 	.dword	_ZN34_INTERNAL_e75f295d_4_k_cu_9827321f4cuda3std3__45__cpo4rendE
	.align		8
        /*0040*/ 	.dword	_ZN34_INTERNAL_e75f295d_4_k_cu_9827321f4cuda3std3__45__cpo7crbeginE
	.align		8
        /*0048*/ 	.dword	_ZN34_INTERNAL_e75f295d_4_k_cu_9827321f4cuda3std3__45__cpo5crendE
	.align		8
        /*0050*/ 	.dword	_ZN34_INTERNAL_e75f295d_4_k_cu_9827321f4cuda3std3__436_GLOBAL__N__e75f295d_4_k_cu_9827321f6ignoreE
	.align		8
        /*0058*/ 	.dword	_ZN34_INTERNAL_e75f295d_4_k_cu_9827321f4cuda3std3__419piecewise_constructE
	.align		8
        /*0060*/ 	.dword	_ZN34_INTERNAL_e75f295d_4_k_cu_9827321f4cuda3std3__48in_placeE
	.align		8
        /*0068*/ 	.dword	_ZN34_INTERNAL_e75f295d_4_k_cu_9827321f4cuda3std3__420unreachable_sentinelE
	.align		8
        /*0070*/ 	.dword	_ZN34_INTERNAL_e75f295d_4_k_cu_9827321f4cuda3std6ranges3__45__cpo4swapE
	.align		8
        /*0078*/ 	.dword	_ZN34_INTERNAL_e75f295d_4_k_cu_9827321f4cuda3std6ranges3__45__cpo9iter_moveE
	.align		8
        /*0080*/ 	.dword	_ZN34_INTERNAL_e75f295d_4_k_cu_9827321f4cuda3std6ranges3__45__cpo5beginE
	.align		8
        /*0088*/ 	.dword	_ZN34_INTERNAL_e75f295d_4_k_cu_9827321f4cuda3std6ranges3__45__cpo3endE
	.align		8
        /*0090*/ 	.dword	_ZN34_INTERNAL_e75f295d_4_k_cu_9827321f4cuda3std6ranges3__45__cpo6cbeginE
	.align		8
        /*0098*/ 	.dword	_ZN34_INTERNAL_e75f295d_4_k_cu_9827321f4cuda3std6ranges3__45__cpo4cendE
	.align		8
        /*00a0*/ 	.dword	_ZN34_INTERNAL_e75f295d_4_k_cu_9827321f4cuda3std6ranges3__45__cpo7advanceE
	.align		8
        /*00a8*/ 	.dword	_ZN34_INTERNAL_e75f295d_4_k_cu_9827321f4cuda3std6ranges3__45__cpo9iter_swapE
	.align		8
        /*00b0*/ 	.dword	_ZN34_INTERNAL_e75f295d_4_k_cu_9827321f4cuda3std6ranges3__45__cpo4nextE
	.align		8
        /*00b8*/ 	.dword	_ZN34_INTERNAL_e75f295d_4_k_cu_9827321f4cuda3std6ranges3__45__cpo4prevE
	.align		8
        /*00c0*/ 	.dword	_ZN34_INTERNAL_e75f295d_4_k_cu_9827321f4cuda3std6ranges3__45__cpo4dataE
	.align		8
        /*00c8*/ 	.dword	_ZN34_INTERNAL_e75f295d_4_k_cu_9827321f4cuda3std6ranges3__45__cpo5cdataE
	.align		8
        /*00d0*/ 	.dword	_ZN34_INTERNAL_e75f295d_4_k_cu_9827321f4cuda3std6ranges3__45__cpo4sizeE
	.align		8
        /*00d8*/ 	.dword	_ZN34_INTERNAL_e75f295d_4_k_cu_9827321f4cuda3std6ranges3__45__cpo5ssizeE
	.align		8
        /*00e0*/ 	.dword	_ZN34_INTERNAL_e75f295d_4_k_cu_9827321f4cuda3std6ranges3__45__cpo8distanceE
	.align		8
        /*00e8*/ 	.dword	_ZN34_INTERNAL_e75f295d_4_k_cu_9827321f6thrust24THRUST_300001_SM_1000_NS6system6detail10sequential3seqE
	.align		8
        /*00f0*/ 	.dword	$str
	.align		8
        /*00f8*/ 	.dword	$str$1


//--------------------- .text.update_addr_error_state --------------------------
	.section	.text.update_addr_error_state,"ax",@progbits
	.align	128
        .global         update_addr_error_state
        .type           update_addr_error_state,@function
        .size           update_addr_error_state,(.L_x_5 - update_addr_error_state)
        .other          update_addr_error_state,@"STO_CUDA_ENTRY STV_DEFAULT"
update_addr_error_state:
.text.update_addr_error_state:
[----:B------:R-:W0:Y:S01]  /*0000*/  LDC R1, c[0x0][0x37c] ;  /* 0x0000df00ff017b82 */ /* 0x000e220000000800 */
[----:B------:R-:W1:Y:S01]  /*0010*/  LDCU UR38, c[0x0][0x360] ;  /* 0x00006c00ff2677ac */ /* 0x000e620008000800 */
[----:B------:R-:W2:Y:S01]  /*0020*/  LDCU.64 UR36, c[0x0][0x358] ;  /* 0x00006b00ff2477ac */ /* 0x000ea20008000a00 */
[----:B------:R-:W3:Y:S01]  /*0030*/  LDCU.128 UR40, c[0x0][0x380] ;  /* 0x00007000ff2877ac */ /* 0x000ee20008000c00 */
[----:B-1----:R-:W-:-:S09]  /*0040*/  UISETP.GE.U32.AND UP0, UPT, UR38, 0x21, UPT ;  /* 0x000000212600788c */ /* 0x002fd2000bf06070 */
[----:B--23--:R-:W-:Y:S05]  /*0050*/  BRA.U !UP0, `(.L_x_0) ;  /* 0x0000000108407547 */ /* 0x00cfea000b800000 */
[----:B------:R-:W-:Y:S01]  /*0060*/  MOV R0, 0x0 ;  /* 0x0000000000007802 */ /* 0x000fe20000000f00 */
[----:B------:R-:W1:Y:S01]  /*0070*/  LDCU.64 UR4, c[0x4][0xf0] ;  /* 0x01001e00ff0477ac */ /* 0x000e620008000a00 */
[----:B------:R-:W-:Y:S02]  /*0080*/  HFMA2 R12, -RZ, RZ, 0, 5.9604644775390625e-08 ;  /* 0x00000001ff0c7431 */ /* 0x000fe400000001ff */
[----:B------:R-:W-:Y:S01]  /*0090*/  IMAD.MOV.U32 R8, RZ, RZ, 0x10 ;  /* 0x00000010ff087424 */ /* 0x000fe200078e00ff */
[----:B------:R2:W3:Y:S01]  /*00a0*/  LDC.64 R2, c[0x4][R0] ;  /* 0x0100000000027b82 */ /* 0x0004e20000000a00 */
[----:B------:R-:W4:Y:S01]  /*00b0*/  LDCU.64 UR6, c[0x4][0xf8] ;  /* 0x01001f00ff0677ac */ /* 0x000f220008000a00 */
[----:B------:R-:W-:Y:S01]  /*00c0*/  IMAD.MOV.U32 R13, RZ, RZ, RZ ;  /* 0x000000ffff0d7224 */ /* 0x000fe200078e00ff */
[----:B------:R-:W5:Y:S01]  /*00d0*/  LDCU.64 UR8, c[0x4][0x8] ;  /* 0x01000100ff0877ac */ /* 0x000f620008000a00 */
[----:B-1----:R-:W-:Y:S02]  /*00e0*/  IMAD.U32 R4, RZ, RZ, UR4 ;  /* 0x00000004ff047e24 */ /* 0x002fe4000f8e00ff */
[----:B------:R-:W-:-:S02]  /*00f0*/  IMAD.U32 R5, RZ, RZ, UR5 ;  /* 0x00000005ff057e24 */ /* 0x000fc4000f8e00ff */
[----:B----4-:R-:W-:Y:S02]  /*0100*/  IMAD.U32 R6, RZ, RZ, UR6 ;  /* 0x00000006ff067e24 */ /* 0x010fe4000f8e00ff */
[----:B------:R-:W-:Y:S01]  /*0110*/  IMAD.U32 R7, RZ, RZ, UR7 ;  /* 0x00000007ff077e24 */ /* 0x000fe2000f8e00ff */
[----:B-----5:R-:W-:Y:S01]  /*0120*/  MOV R10, UR8 ;  /* 0x00000008000a7c02 */ /* 0x020fe20008000f00 */
[----:B--2---:R-:W-:-:S07]  /*0130*/  IMAD.U32 R11, RZ, RZ, UR9 ;  /* 0x00000009ff0b7e24 */ /* 0x004fce000f8e00ff */
[----:B------:R-:W-:-:S07]  /*0140*/  LEPC R20, `(.L_x_0) ;  /* 0x000000001014794e */ /* 0x000fce0000000000 */
[----:B0--3--:R-:W-:Y:S05]  /*0150*/  CALL.ABS.NOINC R2 ;  /* 0x0000000002007343 */ /* 0x009fea0003c00000 */
.L_x_0:
[----:B------:R-:W1:Y:S01]  /*0160*/  S2R R7, SR_TID.Y ;  /* 0x0000000000077919 */ /* 0x000e620000002200 */
[----:B------:R-:W2:Y:S01]  /*0170*/  LDC.64 R2, c[0x0][0x398] ;  /* 0x0000e600ff027b82 */ /* 0x000ea20000000a00 */
[----:B------:R-:W1:Y:S01]  /*0180*/  LDCU UR4, c[0x0][0x364] ;  /* 0x00006c80ff0477ac */ /* 0x000e620008000800 */
[----:B------:R-:W1:Y:S06]  /*0190*/  S2R R0, SR_CTAID.Y ;  /* 0x0000000000007919 */ /* 0x000e6c0000002600 */
[----:B------:R-:W3:Y:S01]  /*01a0*/  LDC.64 R4, c[0x0][0x390] ;  /* 0x0000e400ff047b82 */ /* 0x000ee20000000a00 */
[----:B-1----:R-:W-:-:S04]  /*01b0*/  IMAD R7, R0, UR4, R7 ;  /* 0x0000000400077c24 */ /* 0x002fc8000f8e0207 */
[----:B--2---:R-:W-:-:S04]  /*01c0*/  IMAD.WIDE.U32 R2, R7, 0x4, R2 ;  /* 0x0000000407027825 */ /* 0x004fc800078e0002 */
[----:B---3--:R-:W-:Y:S01]  /*01d0*/  IMAD.WIDE.U32 R4, R7, 0x4, R4 ;  /* 0x0000000407047825 */ /* 0x008fe200078e0004 */
[----:B------:R-:W2:Y:S04]  /*01e0*/  LDG.E R0, desc[UR36][R2.64] ;  /* 0x0000002402007981 */ /* 0x000ea8000c1e1900 */
[----:B------:R-:W2:Y:S01]  /*01f0*/  LDG.E R9, desc[UR36][R4.64] ;  /* 0x0000002404097981 */ /* 0x000ea2000c1e1900 */
[----:B------:R-:W-:Y:S01]  /*0200*/  BSSY.RECONVERGENT B0, `(.L_x_1) ;  /* 0x0000019000007945 */ /* 0x000fe20003800200 */
[----:B------:R-:W1:Y:S01]  /*0210*/  S2R R13, SR_TID.X ;  /* 0x00000000000d7919 */ /* 0x000e620000002100 */
[----:B--2---:R-:W-:-:S13]  /*0220*/  FSETP.GEU.AND P0, PT, R0, R9, PT ;  /* 0x000000090000720b */ /* 0x004fda0003f0e000 */
[----:B-1----:R-:W-:Y:S05]  /*0230*/  @P0 BRA `(.L_x_2) ;  /* 0x0000000000540947 */ /* 0x002fea0003800000 */
[----:B------:R-:W1:Y:S02]  /*0240*/  LDC R0, c[0x0][0x3a0] ;  /* 0x0000e800ff007b82 */ /* 0x000e640000000800 */
[----:B-1----:R-:W-:-:S05]  /*0250*/  IMAD R10, R0, 0xf, RZ ;  /* 0x0000000f000a7824 */ /* 0x002fca00078e02ff */
[----:B------:R-:W-:-:S13]  /*0260*/  ISETP.GE.AND P1, PT, R13, R10, PT ;  /* 0x0000000a0d00720c */ /* 0x000fda0003f26270 */
[----:B------:R-:W-:Y:S05]  /*0270*/  @P1 BRA `(.L_x_2) ;  /* 0x0000000000441947 */ /* 0x000fea0003800000 */
[----:B------:R-:W-:Y:S02]  /*0280*/  IMAD R7, R7, R0, RZ ;  /* 0x0000000007077224 */ /* 0x000fe400078e02ff */
[----:B------:R-:W-:Y:S02]  /*0290*/  IMAD.MOV.U32 R11, RZ, RZ, R13 ;  /* 0x000000ffff0b7224 */ /* 0x000fe400078e000d */
[----:B------:R-:W-:-:S07]  /*02a0*/  IMAD R0, R7, 0xf, RZ ;  /* 0x0000000f07007824 */ /* 0x000fce00078e02ff */
.L_x_3:
[----:B-1----:R-:W-:Y:S02]  /*02b0*/  SHF.R.S32.HI R7, RZ, 0x1f, R11 ;  /* 0x0000001fff077819 */ /* 0x002fe4000001140b */
[----:B------:R-:W-:-:S04]  /*02c0*/  IADD3 R9, P1, PT, R0, R11, RZ ;  /* 0x0000000b00097210 */ /* 0x000fc80007f3e0ff */
[----:B------:R-:W-:Y:S02]  /*02d0*/  LEA.HI.X.SX32 R6, R0, R7, 0x1, P1 ;  /* 0x0000000700067211 */ /* 0x000fe400008f0eff */
[C---:B------:R-:W-:Y:S02]  /*02e0*/  SHF.L.U32 R8, R9.reuse, 0x2, RZ ;  /* 0x0000000209087819 */ /* 0x040fe400000006ff */
[----:B------:R-:W-:Y:S02]  /*02f0*/  SHF.L.U64.HI R9, R9, 0x2, R6 ;  /* 0x0000000209097819 */ /* 0x000fe40000010206 */
[----:B------:R-:W-:-:S04]  /*0300*/  IADD3 R6, P1, PT, R8, UR42, RZ ;  /* 0x0000002a08067c10 */ /* 0x000fc8000ff3e0ff */
[----:B------:R-:W-:-:S06]  /*0310*/  IADD3.X R7, PT, PT, R9, UR43, RZ, P1, !PT ;  /* 0x0000002b09077c10 */ /* 0x000fcc0008ffe4ff */
[----:B------:R-:W2:Y:S01]  /*0320*/  LDG.E R7, desc[UR36][R6.64] ;  /* 0x0000002406077981 */ /* 0x000ea2000c1e1900 */
[----:B------:R-:W-:Y:S01]  /*0330*/  IADD3 R8, P1, PT, R8, UR40, RZ ;  /* 0x0000002808087c10 */ /* 0x000fe2000ff3e0ff */
[----:B------:R-:W-:-:S03]  /*0340*/  VIADD R11, R11, UR38 ;  /* 0x000000260b0b7c36 */ /* 0x000fc60008000000 */
[----:B------:R-:W-:Y:S02]  /*0350*/  IADD3.X R9, PT, PT, R9, UR41, RZ, P1, !PT ;  /* 0x0000002909097c10 */ /* 0x000fe40008ffe4ff */
[----:B------:R-:W-:-:S03]  /*0360*/  ISETP.GE.AND P1, PT, R11, R10, PT ;  /* 0x0000000a0b00720c */ /* 0x000fc60003f26270 */
[----:B--2---:R1:W-:Y:S10]  /*0370*/  STG.E desc[UR36][R8.64], R7 ;  /* 0x0000000708007986 */ /* 0x0043f4000c101924 */
[----:B------:R-:W-:Y:S05]  /*0380*/  @!P1 BRA `(.L_x_3) ;  /* 0xfffffffc00c89947 */ /* 0x000fea000383ffff */
.L_x_2:
[----:B------:R-:W-:Y:S05]  /*0390*/  BSYNC.RECONVERGENT B0 ;  /* 0x0000000000007941 */ /* 0x000fea0003800200 */
.L_x_1:
[----:B------:R-:W-:-:S13]  /*03a0*/  ISETP.NE.OR P0, PT, R13, RZ, P0 ;  /* 0x000000ff0d00720c */ /* 0x000fda0000705670 */
[----:B------:R-:W-:Y:S05]  /*03b0*/  @P0 EXIT ;  /* 0x000000000000094d */ /* 0x000fea0003800000 */
[----:B------:R-:W2:Y:S04]  /*03c0*/  LDG.E R3, desc[UR36][R2.64] ;  /* 0x0000002402037981 */ /* 0x000ea8000c1e1900 */
[----:B--2---:R-:W-:Y:S01]  /*03d0*/  STG.E desc[UR36][R4.64], R3 ;  /* 0x0000000304007986 */ /* 0x004fe2000c101924 */
[----:B------:R-:W-:Y:S05]  /*03e0*/  EXIT ;  /* 0x000000000000794d */ /* 0x000fea0003800000 */
.L_x_4:
[----:B------:R-:W-:-:S00]  /*03f0*/  BRA `(.L_x_4) ;  /* 0xfffffffc00fc7947 */ /* 0x000fc0000383ffff */
[----:B------:R-:W-:-:S00]  /*0400*/  NOP ;  /* 0x0000000000007918 */ /* 0x000fc00000000000 */
[----:B------:R-:W-:-:S00]  /*0410*/  NOP ;  /* 0x0000000000007918 */ /* 0x000fc00000000000 */
[----:B------:R-:W-:-:S00]  /*0420*/  NOP ;  /* 0x0000000000007918 */ /* 0x000fc00000000000 */
[----:B------:R-:W-:-:S00]  /*0430*/  NOP ;  /* 0x0000000000007918 */ /* 0x000fc00000000000 */
[----:B------:R-:W-:-:S00]  /*0440*/  NOP ;  /* 0x0000000000007918 */ /* 0x000fc00000000000 */
[----:B------:R-:W-:-:S00]  /*0450*/  NOP ;  /* 0x0000000000007918 */ /* 0x000fc00000000000 */
[----:B------:R-:W-:-:S00]  /*0460*/  NOP ;  /* 0x0000000000007918 */ /* 0x000fc00000000000 */
[----:B------:R-:W-:-:S00]  /*0470*/  NOP ;  /* 0x0000000000007918 */ /* 0x000fc00000000000 */
.L_x_5:


//--------------------- .nv.global.init           --------------------------
	.section	.nv.global.init,"aw",@progbits
.nv.global.init:
	.type		$str,@object
	.size		$str,($str$1 - $str)
$str:
        /*0000*/ 	.byte	0x62, 0x6c, 0x6f, 0x63, 0x6b, 0x44, 0x69, 0x6d, 0x2e, 0x78, 0x20, 0x3c, 0x3d, 0x20, 0x33, 0x32
        /*0010*/ 	.byte	0x00
	.type		$str$1,@object
	.size		$str$1,(__unnamed_1 - $str$1)
$str$1:
        /*0011*/ 	.byte	0x2f, 0x74, 0x6d, 0x70, 0x2f, 0x73, 0x61, 0x73, 0x73, 0x5f, 0x63, 0x75, 0x5f, 0x6c, 0x71, 0x79
        /*0021*/ 	.byte	0x37, 0x67, 0x66, 0x75, 0x79, 0x2f, 0x6b, 0x2e, 0x63, 0x75, 0x00
	.type		__unnamed_1,@object
	.size		__unnamed_1,(.L_0 - __unnamed_1)
__unnamed_1:
        /*002c*/ 	.byte	0x76, 0x6f, 0x69, 0x64, 0x20, 0x75, 0x70, 0x64, 0x61, 0x74, 0x65, 0x5f, 0x61, 0x64, 0x64, 0x72
        /*003c*/ 	.byte	0x5f, 0x65, 0x72, 0x72, 0x6f, 0x72, 0x5f, 0x73, 0x74, 0x61, 0x74, 0x65, 0x28, 0x69, 0x6e, 0x74
        /*004c*/ 	.byte	0x20, 0x2a, 0x2c, 0x20, 0x63, 0x6f, 0x6e, 0x73, 0x74, 0x20, 0x69, 0x6e, 0x74, 0x20, 0x2a, 0x2c
        /*005c*/ 	.byte	0x20, 0x66, 0x6c, 0x6f, 0x61, 0x74, 0x20, 0x2a, 0x2c, 0x20, 0x63, 0x6f, 0x6e, 0x73, 0x74, 0x20
        /*006c*/ 	.byte	0x66, 0x6c, 0x6f, 0x61, 0x74, 0x20, 0x2a, 0x2c, 0x20, 0x69, 0x6e, 0x74, 0x29, 0x00
.L_0:


//--------------------- .nv.shared.reserved.0     --------------------------
	.section	.nv.shared.reserved.0,"aw",@nobits
	.weak		__nv_reservedSMEM_offset_0_alias
	.size		__nv_reservedSMEM_offset_0_alias, 0, 64
	.other		__nv_reservedSMEM_offset_0_alias,@"STO_CUDA_RESERVED_SHARED STV_DEFAULT"
__nv_reservedSMEM_offset_0_alias:
	.zero		0
	.zero		64


//--------------------- .nv.global                --------------------------
	.section	.nv.global,"aw",@nobits
.nv.global:
	.type		_ZN34_INTERNAL_e75f295d_4_k_cu_9827321f4cuda3std3__48in_placeE,@object
	.size		_ZN34_INTERNAL_e75f295d_4_k_cu_9827321f4cuda3std3__48in_placeE,(_ZN34_INTERNAL_e75f295d_4_k_cu_9827321f4cuda3std6ranges3__45__cpo8distanceE - _ZN34_INTERNAL_e75f295d_4_k_cu_9827321f4cuda3std3__48in_placeE)
_ZN34_INTERNAL_e75f295d_4_k_cu_9827321f4cuda3std3__48in_placeE:
	.zero		1
	.type		_ZN34_INTERNAL_e75f295d_4_k_cu_9827321f4cuda3std6ranges3__45__cpo8distanceE,@object
	.size		_ZN34_INTERNAL_e75f295d_4_k_cu_9827321f4cuda3std6ranges3__45__cpo8distanceE,(_ZN34_INTERNAL_e75f295d_4_k_cu_9827321f4cuda3std3__45__cpo6cbeginE - _ZN34_INTERNAL_e75f295d_4_k_cu_9827321f4cuda3std6ranges3__45__cpo8distanceE)
_ZN34_INTERNAL_e75f295d_4_k_cu_9827321f4cuda3std6ranges3__45__cpo8distanceE:
	.zero		1
	.type		_ZN34_INTERNAL_e75f295d_4_k_cu_9827321f4cuda3std3__45__cpo6cbeginE,@object
	.size		_ZN34_INTERNAL_e75f295d_4_k_cu_9827321f4cuda3std3__45__cpo6cbeginE,(_ZN34_INTERNAL_e75f295d_4_k_cu_9827321f4cuda3std6ranges3__45__cpo7advanceE - _ZN34_INTERNAL_e75f295d_4_k_cu_9827321f4cuda3std3__45__cpo6cbeginE)
_ZN34_INTERNAL_e75f295d_4_k_cu_9827321f4cuda3std3__45__cpo6cbeginE:
	.zero		1
	.type		_ZN34_INTERNAL_e75f295d_4_k_cu_9827321f4cuda3std6ranges3__45__cpo7advanceE,@object
	.size		_ZN34_INTERNAL_e75f295d_4_k_cu_9827321f4cuda3std6ranges3__45__cpo7advanceE,(_ZN34_INTERNAL_e75f295d_4_k_cu_9827321f4cuda3std3__45__cpo7crbeginE - _ZN34_INTERNAL_e75f295d_4_k_cu_9827321f4cuda3std6ranges3__45__cpo7advanceE)
_ZN34_INTERNAL_e75f295d_4_k_cu_9827321f4cuda3std6ranges3__45__cpo7advanceE:
	.zero		1
	.type		_ZN34_INTERNAL_e75f295d_4_k_cu_9827321f4cuda3std3__45__cpo7crbeginE,@object
	.size		_ZN34_INTERNAL_e75f295d_4_k_cu_9827321f4cuda3std3__45__cpo7crbeginE,(_ZN34_INTERNAL_e75f295d_4_k_cu_9827321f4cuda3std6ranges3__45__cpo4dataE - _ZN34_INTERNAL_e75f295d_4_k_cu_9827321f4cuda3std3__45__cpo7crbeginE)
_ZN34_INTERNAL_e75f295d_4_k_cu_9827321f4cuda3std3__45__cpo7crbeginE:
	.zero		1
	.type		_ZN34_INTERNAL_e75f295d_4_k_cu_9827321f4cuda3std6ranges3__45__cpo4dataE,@object
	.size		_ZN34_INTERNAL_e75f295d_4_k_cu_9827321f4cuda3std6ranges3__45__cpo4dataE,(_ZN34_INTERNAL_e75f295d_4_k_cu_9827321f4cuda3std6ranges3__45__cpo5beginE - _ZN34_INTERNAL_e75f295d_4_k_cu_9827321f4cuda3std6ranges3__45__cpo4dataE)
_ZN34_INTERNAL_e75f295d_4_k_cu_9827321f4cuda3std6ranges3__45__cpo4dataE:
	.zero		1
	.type		_ZN34_INTERNAL_e75f295d_4_k_cu_9827321f4cuda3std6ranges3__45__cpo5beginE,@object
	.size		_ZN34_INTERNAL_e75f295d_4_k_cu_9827321f4cuda3std6ranges3__45__cpo5beginE,(_ZN34_INTERNAL_e75f295d_4_k_cu_9827321f4cuda3std3__436_GLOBAL__N__e75f295d_4_k_cu_9827321f6ignoreE - _ZN34_INTERNAL_e75f295d_4_k_cu_9827321f4cuda3std6ranges3__45__cpo5beginE)
_ZN34_INTERNAL_e75f295d_4_k_cu_9827321f4cuda3std6ranges3__45__cpo5beginE:
	.zero		1
	.type		_ZN34_INTERNAL_e75f295d_4_k_cu_9827321f4cuda3std3__436_GLOBAL__N__e75f295d_4_k_cu_9827321f6ignoreE,@object
	.size		_ZN34_INTERNAL_e75f295d_4_k_cu_9827321f4cuda3std3__436_GLOBAL__N__e75f295d_4_k_cu_9827321f6ignoreE,(_ZN34_INTERNAL_e75f295d_4_k_cu_9827321f4cuda3std6ranges3__45__cpo4sizeE - _ZN34_INTERNAL_e75f295d_4_k_cu_9827321f4cuda3std3__436_GLOBAL__N__e75f295d_4_k_cu_9827321f6ignoreE)
_ZN34_INTERNAL_e75f295d_4_k_cu_9827321f4cuda3std3__436_GLOBAL__N__e75f295d_4_k_cu_9827321f6ignoreE:
	.zero		1
	.type		_ZN34_INTERNAL_e75f295d_4_k_cu_9827321f4cuda3std6ranges3__45__cpo4sizeE,@object
	.size		_ZN34_INTERNAL_e75f295d_4_k_cu_9827321f4cuda3std6ranges3__45__cpo4sizeE,(_ZN34_INTERNAL_e75f295d_4_k_cu_9827321f4cuda3std3__45__cpo5beginE - _ZN34_INTERNAL_e75f295d_4_k_cu_9827321f4cuda3std6ranges3__45__cpo4sizeE)
_ZN34_INTERNAL_e75f295d_4_k_cu_9827321f4cuda3std6ranges3__45__cpo4sizeE:
	.zero		1
	.type		_ZN34_INTERNAL_e75f295d_4_k_cu_9827321f4cuda3std3__45__cpo5beginE,@object
	.size		_ZN34_INTERNAL_e75f295d_4_k_cu_9827321f4cuda3std3__45__cpo5beginE,(_ZN34_INTERNAL_e75f295d_4_k_cu_9827321f4cuda3std6ranges3__45__cpo6cbeginE - _ZN34_INTERNAL_e75f295d_4_k_cu_9827321f4cuda3std3__45__cpo5beginE)
_ZN34_INTERNAL_e75f295d_4_k_cu_9827321f4cuda3std3__45__cpo5beginE:
	.zero		1
	.type		_ZN34_INTERNAL_e75f295d_4_k_cu_9827321f4cuda3std6ranges3__45__cpo6cbeginE,@object
	.size		_ZN34_INTERNAL_e75f295d_4_k_cu_9827321f4cuda3std6ranges3__45__cpo6cbeginE,(_ZN34_INTERNAL_e75f295d_4_k_cu_9827321f4cuda3std3__45__cpo6rbeginE - _ZN34_INTERNAL_e75f295d_4_k_cu_9827321f4cuda3std6ranges3__45__cpo6cbeginE)
_ZN34_INTERNAL_e75f295d_4_k_cu_9827321f4cuda3std6ranges3__45__cpo6cbeginE:
	.zero		1
	.type		_ZN34_INTERNAL_e75f295d_4_k_cu_9827321f4cuda3std3__45__cpo6rbeginE,@object
	.size		_ZN34_INTERNAL_e75f295d_4_k_cu_9827321f4cuda3std3__45__cpo6rbeginE,(_ZN34_INTERNAL_e75f295d_4_k_cu_9827321f4cuda3std6ranges3__45__cpo4nextE - _ZN34_INTERNAL_e75f295d_4_k_cu_9827321f4cuda3std3__45__cpo6rbeginE)
_ZN34_INTERNAL_e75f295d_4_k_cu_9827321f4cuda3std3__45__cpo6rbeginE:
	.zero		1
	.type		_ZN34_INTERNAL_e75f295d_4_k_cu_9827321f4cuda3std6ranges3__45__cpo4nextE,@object
	.size		_ZN34_INTERNAL_e75f295d_4_k_cu_9827321f4cuda3std6ranges3__45__cpo4nextE,(_ZN34_INTERNAL_e75f295d_4_k_cu_9827321f4cuda3std6ranges3__45__cpo4swapE - _ZN34_INTERNAL_e75f295d_4_k_cu_9827321f4cuda3std6ranges3__45__cpo4nextE)
_ZN34_INTERNAL_e75f295d_4_k_cu_9827321f4cuda3std6ranges3__45__cpo4nextE:
	.zero		1
	.type		_ZN34_INTERNAL_e75f295d_4_k_cu_9827321f4cuda3std6ranges3__45__cpo4swapE,@object
	.size		_ZN34_INTERNAL_e75f295d_4_k_cu_9827321f4cuda3std6ranges3__45__cpo4swapE,(_ZN34_INTERNAL_e75f295d_4_k_cu_9827321f4cuda3std3__420unreachable_sentinelE - _ZN34_INTERNAL_e75f295d_4_k_cu_9827321f4cuda3std6ranges3__45__cpo4swapE)
_ZN34_INTERNAL_e75f295d_4_k_cu_9827321f4cuda3std6ranges3__45__cpo4swapE:
	.zero		1
	.type		_ZN34_INTERNAL_e75f295d_4_k_cu_9827321f4cuda3std3__420unreachable_sentinelE,@object
	.size		_ZN34_INTERNAL_e75f295d_4_k_cu_9827321f4cuda3std3__420unreachable_sentinelE,(_ZN34_INTERNAL_e75f295d_4_k_cu_9827321f6thrust24THRUST_300001_SM_1000_NS6system6detail10sequential3seqE - _ZN34_INTERNAL_e75f295d_4_k_cu_9827321f4cuda3std3__420unreachable_sentinelE)
_ZN34_INTERNAL_e75f295d_4_k_cu_9827321f4cuda3std3__420unreachable_sentinelE:
	.zero		1
	.type		_ZN34_INTERNAL_e75f295d_4_k_cu_9827321f6thrust24THRUST_300001_SM_1000_NS6system6detail10sequential3seqE,@object
	.size		_ZN34_INTERNAL_e75f295d_4_k_cu_9827321f6thrust24THRUST_300001_SM_1000_NS6system6detail10sequential3seqE,(_ZN34_INTERNAL_e75f295d_4_k_cu_9827321f4cuda3std3__45__cpo4cendE - _ZN34_INTERNAL_e75f295d_4_k_cu_9827321f6thrust24THRUST_300001_SM_1000_NS6system6detail10sequential3seqE)
_ZN34_INTERNAL_e75f295d_4_k_cu_9827321f6thrust24THRUST_300001_SM_1000_NS6system6detail10sequential3seqE:
	.zero		1
	.type		_ZN34_INTERNAL_e75f295d_4_k_cu_9827321f4cuda3std3__45__cpo4cendE,@object
	.size		_ZN34_INTERNAL_e75f295d_4_k_cu_9827321f4cuda3std3__45__cpo4cendE,(_ZN34_INTERNAL_e75f295d_4_k_cu_9827321f4cuda3std6ranges3__45__cpo9iter_swapE - _ZN34_INTERNAL_e75f295d_4_k_cu_9827321f4cuda3std3__45__cpo4cendE)
_ZN34_INTERNAL_e75f295d_4_k_cu_9827321f4cuda3std3__45__cpo4cendE:
	.zero		1
	.type		_ZN34_INTERNAL_e75f295d_4_k_cu_9827321f4cuda3std6ranges3__45__cpo9iter_swapE,@object
	.size		_ZN34_INTERNAL_e75f295d_4_k_cu_9827321f4cuda3std6ranges3__45__cpo9iter_swapE,(_ZN34_INTERNAL_e75f295d_4_k_cu_9827321f4cuda3std3__45__cpo5crendE - _ZN34_INTERNAL_e75f295d_4_k_cu_9827321f4cuda3std6ranges3__45__cpo9iter_swapE)
_ZN34_INTERNAL_e75f295d_4_k_cu_9827321f4cuda3std6ranges3__45__cpo9iter_swapE:
	.zero		1
	.type		_ZN34_INTERNAL_e75f295d_4_k_cu_9827321f4cuda3std3__45__cpo5crendE,@object
	.size		_ZN34_INTERNAL_e75f295d_4_k_cu_9827321f4cuda3std3__45__cpo5crendE,(_ZN34_INTERNAL_e75f295d_4_k_cu_9827321f4cuda3std6ranges3__45__cpo5cdataE - _ZN34_INTERNAL_e75f295d_4_k_cu_9827321f4cuda3std3__45__cpo5crendE)
_ZN34_INTERNAL_e75f295d_4_k_cu_9827321f4cuda3std3__45__cpo5crendE:
	.zero		1
	.type		_ZN34_INTERNAL_e75f295d_4_k_cu_9827321f4cuda3std6ranges3__45__cpo5cdataE,@object
	.size		_ZN34_INTERNAL_e75f295d_4_k_cu_9827321f4cuda3std6ranges3__45__cpo5cdataE,(_ZN34_INTERNAL_e75f295d_4_k_cu_9827321f4cuda3std6ranges3__45__cpo3endE - _ZN34_INTERNAL_e75f295d_4_k_cu_9827321f4cuda3std6ranges3__45__cpo5cdataE)
_ZN34_INTERNAL_e75f295d_4_k_cu_9827321f4cuda3std6ranges3__45__cpo5cdataE:
	.zero		1
	.type		_ZN34_INTERNAL_e75f295d_4_k_cu_9827321f4cuda3std6ranges3__45__cpo3endE,@object
	.size		_ZN34_INTERNAL_e75f295d_4_k_cu_9827321f4cuda3std6ranges3__45__cpo3endE,(_ZN34_INTERNAL_e75f295d_4_k_cu_9827321f4cuda3std3__419piecewise_constructE - _ZN34_INTERNAL_e75f295d_4_k_cu_9827321f4cuda3std6ranges3__45__cpo3endE)
_ZN34_INTERNAL_e75f295d_4_k_cu_9827321f4cuda3std6ranges3__45__cpo3endE:
	.zero		1
	.type		_ZN34_INTERNAL_e75f295d_4_k_cu_9827321f4cuda3std3__419piecewise_constructE,@object
	.size		_ZN34_INTERNAL_e75f295d_4_k_cu_9827321f4cuda3std3__419piecewise_constructE,(_ZN34_INTERNAL_e75f295d_4_k_cu_9827321f4cuda3std6ranges3__45__cpo5ssizeE - _ZN34_INTERNAL_e75f295d_4_k_cu_9827321f4cuda3std3__419piecewise_constructE)
_ZN34_INTERNAL_e75f295d_4_k_cu_9827321f4cuda3std3__419piecewise_constructE:
	.zero		1
	.type		_ZN34_INTERNAL_e75f295d_4_k_cu_9827321f4cuda3std6ranges3__45__cpo5ssizeE,@object
	.size		_ZN34_INTERNAL_e75f295d_4_k_cu_9827321f4cuda3std6ranges3__45__cpo5ssizeE,(_ZN34_INTERNAL_e75f295d_4_k_cu_9827321f4cuda3std3__45__cpo3endE - _ZN34_INTERNAL_e75f295d_4_k_cu_9827321f4cuda3std6ranges3__45__cpo5ssizeE)
_ZN34_INTERNAL_e75f295d_4_k_cu_9827321f4cuda3std6ranges3__45__cpo5ssizeE:
	.zero		1
	.type		_ZN34_INTERNAL_e75f295d_4_k_cu_9827321f4cuda3std3__45__cpo3endE,@object
	.size		_ZN34_INTERNAL_e75f295d_4_k_cu_9827321f4cuda3std3__45__cpo3endE,(_ZN34_INTERNAL_e75f295d_4_k_cu_9827321f4cuda3std6ranges3__45__cpo4cendE - _ZN34_INTERNAL_e75f295d_4_k_cu_9827321f4cuda3std3__45__cpo3endE)
_ZN34_INTERNAL_e75f295d_4_k_cu_9827321f4cuda3std3__45__cpo3endE:
	.zero		1
	.type		_ZN34_INTERNAL_e75f295d_4_k_cu_9827321f4cuda3std6ranges3__45__cpo4cendE,@object
	.size		_ZN34_INTERNAL_e75f295d_4_k_cu_9827321f4cuda3std6ranges3__45__cpo4cendE,(_ZN34_INTERNAL_e75f295d_4_k_cu_9827321f4cuda3std3__45__cpo4rendE - _ZN34_INTERNAL_e75f295d_4_k_cu_9827321f4cuda3std6ranges3__45__cpo4cendE)
_ZN34_INTERNAL_e75f295d_4_k_cu_9827321f4cuda3std6ranges3__45__cpo4cendE:
	.zero		1
	.type		_ZN34_INTERNAL_e75f295d_4_k_cu_9827321f4cuda3std3__45__cpo4rendE,@object
	.size		_ZN34_INTERNAL_e75f295d_4_k_cu_9827321f4cuda3std3__45__cpo4rendE,(_ZN34_INTERNAL_e75f295d_4_k_cu_9827321f4cuda3std6ranges3__45__cpo4prevE - _ZN34_INTERNAL_e75f295d_4_k_cu_9827321f4cuda3std3__45__cpo4rendE)
_ZN34_INTERNAL_e75f295d_4_k_cu_9827321f4cuda3std3__45__cpo4rendE:
	.zero		1
	.type		_ZN34_INTERNAL_e75f295d_4_k_cu_9827321f4cuda3std6ranges3__45__cpo4prevE,@object
	.size		_ZN34_INTERNAL_e75f295d_4_k_cu_9827321f4cuda3std6ranges3__45__cpo4prevE,(_ZN34_INTERNAL_e75f295d_4_k_cu_9827321f4cuda3std6ranges3__45__cpo9iter_moveE - _ZN34_INTERNAL_e75f295d_4_k_cu_9827321f4cuda3std6ranges3__45__cpo4prevE)
_ZN34_INTERNAL_e75f295d_4_k_cu_9827321f4cuda3std6ranges3__45__cpo4prevE:
	.zero		1
	.type		_ZN34_INTERNAL_e75f295d_4_k_cu_9827321f4cuda3std6ranges3__45__cpo9iter_moveE,@object
	.size		_ZN34_INTERNAL_e75f295d_4_k_cu_9827321f4cuda3std6ranges3__45__cpo9iter_moveE,(.L_14 - _ZN34_INTERNAL_e75f295d_4_k_cu_9827321f4cuda3std6ranges3__45__cpo9iter_moveE)
_ZN34_INTERNAL_e75f295d_4_k_cu_9827321f4cuda3std6ranges3__45__cpo9iter_moveE:
	.zero		1
.L_14:


//--------------------- .nv.constant0.update_addr_error_state --------------------------
	.section	.nv.constant0.update_addr_error_state,"a",@progbits
	.sectionflags	@""
	.align	4
.nv.constant0.update_addr_error_state:
	.zero		932


//--------------------- SYMBOLS --------------------------

	.type		.nv.reservedSmem.offset0,@object
	.size		.nv.reservedSmem.offset0,0x4
	.type		__assertfail,@function
